	.headerflags	@"EF_CUDA_TEXMODE_UNIFIED EF_CUDA_64BIT_ADDRESS EF_CUDA_ACCELERATORS EF_CUDA_SM90 EF_CUDA_VIRTUAL_SM(EF_CUDA_SM90)"
	.elftype	@"ET_EXEC"


//--------------------- .nv.info                  --------------------------
	.section	.nv.info,"",@"SHT_CUDA_INFO"
	.align	4


	//----- nvinfo : EIATTR_REGCOUNT
	.align		4
        /*0000*/ 	.byte	0x04, 0x2f
        /*0002*/ 	.short	(.L_1 - .L_0)
	.align		4
.L_0:
        /*0004*/ 	.word	index@(triton_poi_fused_convolution_20)
        /*0008*/ 	.word	0x00000020


	//----- nvinfo : EIATTR_MIN_STACK_SIZE
	.align		4
.L_1:
        /*000c*/ 	.byte	0x04, 0x12
        /*000e*/ 	.short	(.L_3 - .L_2)
	.align		4
.L_2:
        /*0010*/ 	.word	index@(triton_poi_fused_convolution_20)
        /*0014*/ 	.word	0x00000000


	//----- nvinfo : EIATTR_FRAME_SIZE
	.align		4
.L_3:
        /*0018*/ 	.byte	0x04, 0x11
        /*001a*/ 	.short	(.L_5 - .L_4)
	.align		4
.L_4:
        /*001c*/ 	.word	index@(triton_poi_fused_convolution_20)
        /*0020*/ 	.word	0x00000000


	//----- nvinfo : EIATTR_MIN_STACK_SIZE
	.align		4
.L_5:
        /*0024*/ 	.byte	0x04, 0x12
        /*0026*/ 	.short	(.L_7 - .L_6)
	.align		4
.L_6:
        /*0028*/ 	.word	index@(triton_poi_fused_convolution_20)
        /*002c*/ 	.word	0x00000000
.L_7:


//--------------------- .nv.info.triton_poi_fused_convolution_20 --------------------------
	.section	.nv.info.triton_poi_fused_convolution_20,"",@"SHT_CUDA_INFO"
	.sectionflags	@""
	.align	4


	//----- nvinfo : EIATTR_CUDA_API_VERSION
	.align		4
        /*0000*/ 	.byte	0x04, 0x37
        /*0002*/ 	.short	(.L_9 - .L_8)
.L_8:
        /*0004*/ 	.word	0x0000007c


	//----- nvinfo : EIATTR_KPARAM_INFO
	.align		4
.L_9:
        /*0008*/ 	.byte	0x04, 0x17
        /*000a*/ 	.short	(.L_11 - .L_10)
.L_10:
        /*000c*/ 	.word	0x00000000
        /*0010*/ 	.short	0x0004
        /*0012*/ 	.short	0x001c
        /*0014*/ 	.byte	0x00, 0xf0, 0x11, 0x00


	//----- nvinfo : EIATTR_KPARAM_INFO
	.align		4
.L_11:
        /*0018*/ 	.byte	0x04, 0x17
        /*001a*/ 	.short	(.L_13 - .L_12)
.L_12:
        /*001c*/ 	.word	0x00000000
        /*0020*/ 	.short	0x0003
        /*0022*/ 	.short	0x0018
        /*0024*/ 	.byte	0x00, 0xf0, 0x11, 0x00


	//----- nvinfo : EIATTR_KPARAM_INFO
	.align		4
.L_13:
        /*0028*/ 	.byte	0x04, 0x17
        /*002a*/ 	.short	(.L_15 - .L_14)
.L_14:
        /*002c*/ 	.word	0x00000000
        /*0030*/ 	.short	0x0002
        /*0032*/ 	.short	0x0010
        /*0034*/ 	.byte	0x00, 0xf4, 0x21, 0x00


	//----- nvinfo : EIATTR_KPARAM_INFO
	.align		4
.L_15:
        /*0038*/ 	.byte	0x04, 0x17
        /*003a*/ 	.short	(.L_17 - .L_16)
.L_16:
        /*003c*/ 	.word	0x00000000
        /*0040*/ 	.short	0x0001
        /*0042*/ 	.short	0x0008
        /*0044*/ 	.byte	0x00, 0xf4, 0x21, 0x00


	//----- nvinfo : EIATTR_KPARAM_INFO
	.align		4
.L_17:
        /*0048*/ 	.byte	0x04, 0x17
        /*004a*/ 	.short	(.L_19 - .L_18)
.L_18:
        /*004c*/ 	.word	0x00000000
        /*0050*/ 	.short	0x0000
        /*0052*/ 	.short	0x0000
        /*0054*/ 	.byte	0x00, 0xf4, 0x21, 0x00


	//----- nvinfo : EIATTR_SPARSE_MMA_MASK
	.align		4
.L_19:
        /*0058*/ 	.byte	0x03, 0x50
        /*005a*/ 	.short	0x0000


	//----- nvinfo : EIATTR_MAXREG_COUNT
	.align		4
        /*005c*/ 	.byte	0x03, 0x1b
        /*005e*/ 	.short	0x00ff


	//----- nvinfo : EIATTR_EXIT_INSTR_OFFSETS
	.align		4
        /*0060*/ 	.byte	0x04, 0x1c
        /*0062*/ 	.short	(.L_21 - .L_20)


	//   ....[0]....
.L_20:
        /*0064*/ 	.word	0x00000870


	//   ....[1]....
        /*0068*/ 	.word	0x00000890


	//----- nvinfo : EIATTR_REQNTID
	.align		4
.L_21:
        /*006c*/ 	.byte	0x04, 0x10
        /*006e*/ 	.short	(.L_23 - .L_22)
.L_22:
        /*0070*/ 	.word	0x00000100
        /*0074*/ 	.word	0x00000001
        /*0078*/ 	.word	0x00000001


	//----- nvinfo : EIATTR_CBANK_PARAM_SIZE
	.align		4
.L_23:
        /*007c*/ 	.byte	0x03, 0x19
        /*007e*/ 	.short	0x0020


	//----- nvinfo : EIATTR_PARAM_CBANK
	.align		4
        /*0080*/ 	.byte	0x04, 0x0a
        /*0082*/ 	.short	(.L_25 - .L_24)
	.align		4
.L_24:
        /*0084*/ 	.word	index@(.nv.constant0.triton_poi_fused_convolution_20)
        /*0088*/ 	.short	0x0210
        /*008a*/ 	.short	0x0020


	//----- nvinfo : EIATTR_SW_WAR
	.align		4
.L_25:
        /*008c*/ 	.byte	0x04, 0x36
        /*008e*/ 	.short	(.L_27 - .L_26)
.L_26:
        /*0090*/ 	.word	0x00000008
.L_27:


//--------------------- .nv.callgraph             --------------------------
	.section	.nv.callgraph,"",@"SHT_CUDA_CALLGRAPH"
	.align	4
	.sectionentsize	8
	.align		4
        /*0000*/ 	.word	0x00000000
	.align		4
        /*0004*/ 	.word	0xffffffff
	.align		4
        /*0008*/ 	.word	0x00000000
	.align		4
        /*000c*/ 	.word	0xfffffffe
	.align		4
        /*0010*/ 	.word	0x00000000
	.align		4
        /*0014*/ 	.word	0xfffffffd
	.align		4
        /*0018*/ 	.word	0x00000000
	.align		4
        /*001c*/ 	.word	0xfffffffc


//--------------------- .text.triton_poi_fused_convolution_20 --------------------------
	.section	.text.triton_poi_fused_convolution_20,"ax",@progbits
	.sectionflags	@"SHF_BARRIERS=1"
	.align	128
        .global         triton_poi_fused_convolution_20
        .type           triton_poi_fused_convolution_20,@function
        .size           triton_poi_fused_convolution_20,(.L_x_1 - triton_poi_fused_convolution_20)
        .other          triton_poi_fused_convolution_20,@"STO_CUDA_ENTRY STV_DEFAULT"
triton_poi_fused_convolution_20:
.text.triton_poi_fused_convolution_20:
[----:B------:R-:W0:Y:S01]  /*0000*/  LDC R1, c[0x0][0x28] ;  /* 0x00000a00ff017b82 */ /* 0x000e220000000800 */
[----:B------:R-:W1:Y:S01]  /*0010*/  S2R R24, SR_TID.X ;  /* 0x0000000000187919 */ /* 0x000e620000002100 */
[----:B------:R-:W2:Y:S01]  /*0020*/  S2R R3, SR_CTAID.X ;  /* 0x0000000000037919 */ /* 0x000ea20000002500 */
[----:B------:R-:W3:Y:S05]  /*0030*/  S2R R21, SR_CTAID.Y ;  /* 0x0000000000157919 */ /* 0x000eea0000002600 */
[----:B------:R-:W4:Y:S08]  /*0040*/  S2UR UR5, SR_CgaCtaId ;  /* 0x00000000000579c3 */ /* 0x000f300000008800 */
[----:B------:R-:W5:Y:S01]  /*0050*/  LDC.64 R22, c[0x0][0x210] ;  /* 0x00008400ff167b82 */ /* 0x000f620000000a00 */
[----:B------:R-:W-:-:S02]  /*0060*/  CS2R R4, SRZ ;  /* 0x0000000000047805 */ /* 0x000fc4000001ff00 */
[----:B------:R-:W-:Y:S01]  /*0070*/  CS2R R6, SRZ ;  /* 0x0000000000067805 */ /* 0x000fe2000001ff00 */
[----:B------:R-:W-:Y:S01]  /*0080*/  ULDC.64 UR6, c[0x0][0x208] ;  /* 0x0000820000067ab9 */ /* 0x000fe20000000a00 */
[----:B-1----:R-:W-:Y:S01]  /*0090*/  SHF.R.U32.HI R20, RZ, 0x4, R24 ;  /* 0x00000004ff147819 */ /* 0x002fe20000011618 */
[----:B------:R-:W-:Y:S02]  /*00a0*/  IMAD.SHL.U32 R2, R24, 0x4, RZ ;  /* 0x0000000418027824 */ /* 0x000fe400078e00ff */
[----:B--2---:R-:W-:Y:S01]  /*00b0*/  IMAD.SHL.U32 R3, R3, 0x40, RZ ;  /* 0x0000004003037824 */ /* 0x004fe200078e00ff */
[----:B------:R-:W-:Y:S01]  /*00c0*/  SGXT.U32 R20, R20, 0x4 ;  /* 0x000000041414781a */ /* 0x000fe20000000000 */
[----:B---3--:R-:W-:-:S03]  /*00d0*/  IMAD.SHL.U32 R11, R21, 0x40, RZ ;  /* 0x00000040150b7824 */ /* 0x008fc600078e00ff */
[----:B------:R-:W-:Y:S02]  /*00e0*/  LOP3.LUT R10, R3, 0x3c, R2, 0xf8, !PT ;  /* 0x0000003c030a7812 */ /* 0x000fe400078ef802 */
[----:B------:R-:W-:Y:S02]  /*00f0*/  LOP3.LUT R0, R11, R20, RZ, 0xfc, !PT ;  /* 0x000000140b007212 */ /* 0x000fe400078efcff */
[----:B------:R-:W-:-:S03]  /*0100*/  ISETP.GE.AND P0, PT, R10, 0x40, PT ;  /* 0x000000400a00780c */ /* 0x000fc60003f06270 */
[----:B------:R-:W-:Y:S02]  /*0110*/  IMAD R9, R0, 0x40, R10 ;  /* 0x0000004000097824 */ /* 0x000fe400078e020a */
[----:B------:R-:W-:Y:S01]  /*0120*/  IMAD.SHL.U32 R0, R24, 0x100, RZ ;  /* 0x0000010018007824 */ /* 0x000fe200078e00ff */
[----:B------:R-:W-:Y:S01]  /*0130*/  UMOV UR4, 0x400 ;  /* 0x0000040000047882 */ /* 0x000fe20000000000 */
[----:B------:R-:W-:Y:S01]  /*0140*/  SHF.R.U32.HI R15, RZ, 0x4, R24 ;  /* 0x00000004ff0f7819 */ /* 0x000fe20000011618 */
[----:B----4-:R-:W-:Y:S01]  /*0150*/  UPRMT UR4, UR5, 0x654, UR4 ;  /* 0x0000065405047896 */ /* 0x010fe20008000004 */
[----:B------:R-:W-:Y:S01]  /*0160*/  LOP3.LUT R17, R11, 0x10, R20, 0xfe, !PT ;  /* 0x000000100b117812 */ /* 0x000fe200078efe14 */
[----:B-----5:R-:W-:Y:S01]  /*0170*/  IMAD.WIDE R8, R9, 0x4, R22 ;  /* 0x0000000409087825 */ /* 0x020fe200078e0216 */
[----:B------:R-:W-:Y:S02]  /*0180*/  LOP3.LUT R0, R0, 0xf00, RZ, 0xc0, !PT ;  /* 0x00000f0000007812 */ /* 0x000fe400078ec0ff */
[----:B------:R-:W-:-:S02]  /*0190*/  LOP3.LUT R27, R11, 0x20, R20, 0xfe, !PT ;  /* 0x000000200b1b7812 */ /* 0x000fc400078efe14 */
[----:B------:R-:W-:Y:S02]  /*01a0*/  SGXT.U32 R15, R15, 0x4 ;  /* 0x000000040f0f781a */ /* 0x000fe40000000000 */
[----:B------:R-:W-:Y:S01]  /*01b0*/  LOP3.LUT R13, R11, 0x30, R20, 0xfe, !PT ;  /* 0x000000300b0d7812 */ /* 0x000fe200078efe14 */
[--C-:B------:R-:W-:Y:S01]  /*01c0*/  IMAD R17, R17, 0x40, R10.reuse ;  /* 0x0000004011117824 */ /* 0x100fe200078e020a */
[C---:B------:R-:W-:Y:S01]  /*01d0*/  LOP3.LUT R12, R0.reuse, 0x40, RZ, 0xfc, !PT ;  /* 0x00000040000c7812 */ /* 0x040fe200078efcff */
[--C-:B------:R-:W-:Y:S01]  /*01e0*/  IMAD R27, R27, 0x40, R10.reuse ;  /* 0x000000401b1b7824 */ /* 0x100fe200078e020a */
[C---:B------:R-:W-:Y:S01]  /*01f0*/  LOP3.LUT R28, R0.reuse, R15, RZ, 0xfc, !PT ;  /* 0x0000000f001c7212 */ /* 0x040fe200078efcff */
[----:B------:R1:W2:Y:S01]  /*0200*/  @!P0 LDG.E.EL.128 R4, desc[UR6][R8.64] ;  /* 0x0000000608048981 */ /* 0x0002a2000c2e1d00 */
[C---:B------:R-:W-:Y:S01]  /*0210*/  LEA.HI R25, R0.reuse, UR4, RZ, 0x1e ;  /* 0x0000000400197c11 */ /* 0x040fe2000f8ff0ff */
[----:B------:R-:W-:Y:S01]  /*0220*/  IMAD R13, R13, 0x40, R10 ;  /* 0x000000400d0d7824 */ /* 0x000fe200078e020a */
[C---:B------:R-:W-:Y:S01]  /*0230*/  LOP3.LUT R14, R0.reuse, 0x80, RZ, 0xfc, !PT ;  /* 0x00000080000e7812 */ /* 0x040fe200078efcff */
[----:B------:R-:W-:Y:S01]  /*0240*/  IMAD.WIDE R16, R17, 0x4, R22 ;  /* 0x0000000411107825 */ /* 0x000fe200078e0216 */
[----:B------:R-:W-:-:S02]  /*0250*/  LOP3.LUT R0, R0, 0xc0, RZ, 0xfc, !PT ;  /* 0x000000c000007812 */ /* 0x000fc400078efcff */
[----:B------:R-:W-:Y:S01]  /*0260*/  LEA.HI R15, R12, UR4, RZ, 0x1e ;  /* 0x000000040c0f7c11 */ /* 0x000fe2000f8ff0ff */
[--C-:B------:R-:W-:Y:S01]  /*0270*/  IMAD.WIDE R26, R27, 0x4, R22.reuse ;  /* 0x000000041b1a7825 */ /* 0x100fe200078e0216 */
[----:B------:R-:W-:Y:S02]  /*0280*/  LOP3.LUT R2, R11, 0x3c, R2, 0xf8, !PT ;  /* 0x0000003c0b027812 */ /* 0x000fe400078ef802 */
[----:B-1----:R-:W-:Y:S02]  /*0290*/  CS2R R8, SRZ ;  /* 0x0000000000087805 */ /* 0x002fe4000001ff00 */
[----:B------:R-:W-:Y:S02]  /*02a0*/  CS2R R10, SRZ ;  /* 0x00000000000a7805 */ /* 0x000fe4000001ff00 */
[----:B------:R-:W-:Y:S01]  /*02b0*/  LEA.HI R29, R14, UR4, RZ, 0x1e ;  /* 0x000000040e1d7c11 */ /* 0x000fe2000f8ff0ff */
[----:B------:R-:W-:Y:S01]  /*02c0*/  IMAD.WIDE R22, R13, 0x4, R22 ;  /* 0x000000040d167825 */ /* 0x000fe200078e0216 */
[----:B------:R-:W-:-:S02]  /*02d0*/  LEA.HI R19, R0, UR4, RZ, 0x1e ;  /* 0x0000000400137c11 */ /* 0x000fc4000f8ff0ff */
[----:B------:R-:W-:Y:S01]  /*02e0*/  CS2R R12, SRZ ;  /* 0x00000000000c7805 */ /* 0x000fe2000001ff00 */
[C---:B------:R-:W-:Y:S01]  /*02f0*/  IMAD R0, R28.reuse, 0x4, R15 ;  /* 0x000000041c007824 */ /* 0x040fe200078e020f */
[----:B------:R-:W-:Y:S01]  /*0300*/  CS2R R14, SRZ ;  /* 0x00000000000e7805 */ /* 0x000fe2000001ff00 */
[C---:B------:R-:W-:Y:S01]  /*0310*/  IMAD R25, R28.reuse, 0x4, R25 ;  /* 0x000000041c197824 */ /* 0x040fe200078e0219 */
[----:B------:R1:W3:Y:S01]  /*0320*/  @!P0 LDG.E.EL.128 R8, desc[UR6][R16.64] ;  /* 0x0000000610088981 */ /* 0x0002e2000c2e1d00 */
[C---:B------:R-:W-:Y:S02]  /*0330*/  IMAD R29, R28.reuse, 0x4, R29 ;  /* 0x000000041c1d7824 */ /* 0x040fe400078e021d */
[----:B------:R-:W-:Y:S01]  /*0340*/  IMAD R28, R28, 0x4, R19 ;  /* 0x000000041c1c7824 */ /* 0x000fe200078e0213 */
[----:B------:R-:W-:Y:S01]  /*0350*/  CS2R R18, SRZ ;  /* 0x0000000000127805 */ /* 0x000fe2000001ff00 */
[----:B------:R-:W4:Y:S01]  /*0360*/  @!P0 LDG.E.EL.128 R12, desc[UR6][R26.64] ;  /* 0x000000061a0c8981 */ /* 0x000f22000c2e1d00 */
[----:B-1----:R-:W-:-:S06]  /*0370*/  CS2R R16, SRZ ;  /* 0x0000000000107805 */ /* 0x002fcc000001ff00 */
[----:B------:R1:W5:Y:S02]  /*0380*/  @!P0 LDG.E.EL.128 R16, desc[UR6][R22.64] ;  /* 0x0000000616108981 */ /* 0x000364000c2e1d00 */
[----:B-1----:R-:W1:Y:S01]  /*0390*/  S2R R22, SR_TID.X ;  /* 0x0000000000167919 */ /* 0x002e620000002100 */
[----:B------:R-:W-:Y:S02]  /*03a0*/  LOP3.LUT R24, R24, 0xf0, RZ, 0xc0, !PT ;  /* 0x000000f018187812 */ /* 0x000fe400078ec0ff */
[----:B------:R-:W-:Y:S01]  /*03b0*/  SHF.R.S32.HI R21, RZ, 0x19, R21 ;  /* 0x00000019ff157819 */ /* 0x000fe20000011415 */
[----:B-1----:R-:W-:Y:S01]  /*03c0*/  IMAD.SHL.U32 R22, R22, 0x4, RZ ;  /* 0x0000000416167824 */ /* 0x002fe200078e00ff */
[----:B------:R-:W-:-:S04]  /*03d0*/  LOP3.LUT R27, R3, R20, RZ, 0xfc, !PT ;  /* 0x00000014031b7212 */ /* 0x000fc800078efcff */
[----:B------:R-:W-:Y:S01]  /*03e0*/  ISETP.GE.AND P0, PT, R27, 0x40, PT ;  /* 0x000000401b00780c */ /* 0x000fe20003f06270 */
[----:B--2---:R-:W-:Y:S04]  /*03f0*/  STS [R25], R4 ;  /* 0x0000000419007388 */ /* 0x004fe80000000800 */
[----:B------:R1:W-:Y:S04]  /*0400*/  STS [R0+0x100], R5 ;  /* 0x0001000500007388 */ /* 0x0003e80000000800 */
[----:B------:R-:W-:Y:S04]  /*0410*/  STS [R29+0x200], R6 ;  /* 0x000200061d007388 */ /* 0x000fe80000000800 */
[----:B------:R-:W-:Y:S04]  /*0420*/  STS [R28+0x300], R7 ;  /* 0x000300071c007388 */ /* 0x000fe80000000800 */
[----:B---3--:R-:W-:Y:S04]  /*0430*/  STS [R25+0x40], R8 ;  /* 0x0000400819007388 */ /* 0x008fe80000000800 */
[----:B------:R-:W-:Y:S04]  /*0440*/  STS [R0+0x140], R9 ;  /* 0x0001400900007388 */ /* 0x000fe80000000800 */
[----:B------:R-:W-:Y:S04]  /*0450*/  STS [R29+0x240], R10 ;  /* 0x0002400a1d007388 */ /* 0x000fe80000000800 */
[----:B------:R-:W-:Y:S04]  /*0460*/  STS [R28+0x340], R11 ;  /* 0x0003400b1c007388 */ /* 0x000fe80000000800 */
[----:B----4-:R-:W-:Y:S04]  /*0470*/  STS [R25+0x80], R12 ;  /* 0x0000800c19007388 */ /* 0x010fe80000000800 */
[----:B------:R-:W-:Y:S04]  /*0480*/  STS [R0+0x180], R13 ;  /* 0x0001800d00007388 */ /* 0x000fe80000000800 */
[----:B------:R-:W-:Y:S04]  /*0490*/  STS [R29+0x280], R14 ;  /* 0x0002800e1d007388 */ /* 0x000fe80000000800 */
[----:B------:R-:W-:Y:S04]  /*04a0*/  STS [R28+0x380], R15 ;  /* 0x0003800f1c007388 */ /* 0x000fe80000000800 */
[----:B-----5:R-:W-:Y:S04]  /*04b0*/  STS [R25+0xc0], R16 ;  /* 0x0000c01019007388 */ /* 0x020fe80000000800 */
[----:B------:R2:W-:Y:S04]  /*04c0*/  STS [R0+0x1c0], R17 ;  /* 0x0001c01100007388 */ /* 0x0005e80000000800 */
[----:B------:R-:W-:Y:S01]  /*04d0*/  STS [R29+0x2c0], R18 ;  /* 0x0002c0121d007388 */ /* 0x000fe20000000800 */
[----:B-1----:R-:W-:-:S03]  /*04e0*/  VIADD R5, R24, UR4 ;  /* 0x0000000418057c36 */ /* 0x002fc60008000000 */
[----:B------:R1:W-:Y:S01]  /*04f0*/  STS [R28+0x3c0], R19 ;  /* 0x0003c0131c007388 */ /* 0x0003e20000000800 */
[----:B------:R-:W-:Y:S02]  /*0500*/  LOP3.LUT R24, R22, 0x3fc, RZ, 0xc0, !PT ;  /* 0x000003fc16187812 */ /* 0x000fe400078ec0ff */
[----:B------:R-:W1:Y:S02]  /*0510*/  LDC.64 R22, c[0x0][0x218] ;  /* 0x00008600ff167b82 */ /* 0x000e640000000a00 */
[C---:B------:R-:W-:Y:S02]  /*0520*/  LOP3.LUT R4, R24.reuse, 0x400, RZ, 0xfc, !PT ;  /* 0x0000040018047812 */ /* 0x040fe400078efcff */
[C---:B--2---:R-:W-:Y:S02]  /*0530*/  LOP3.LUT R0, R24.reuse, 0x800, RZ, 0xfc, !PT ;  /* 0x0000080018007812 */ /* 0x044fe400078efcff */
[C---:B------:R-:W-:Y:S01]  /*0540*/  LOP3.LUT R7, R24.reuse, 0xc00, RZ, 0xfc, !PT ;  /* 0x00000c0018077812 */ /* 0x040fe200078efcff */
[----:B------:R-:W-:Y:S01]  /*0550*/  IMAD R8, R24, 0x4, R5 ;  /* 0x0000000418087824 */ /* 0x000fe200078e0205 */
[----:B------:R-:W-:Y:S01]  /*0560*/  BAR.SYNC.DEFER_BLOCKING 0x0 ;  /* 0x0000000000007b1d */ /* 0x000fe20000010000 */
[----:B------:R-:W-:-:S02]  /*0570*/  SHF.R.U32.HI R4, RZ, 0x2, R4 ;  /* 0x00000002ff047819 */ /* 0x000fc40000011604 */
[----:B------:R-:W-:Y:S02]  /*0580*/  SHF.R.U32.HI R6, RZ, 0x2, R0 ;  /* 0x00000002ff067819 */ /* 0x000fe40000011600 */
[----:B------:R-:W-:Y:S02]  /*0590*/  SGXT R5, R21, 0x1 ;  /* 0x000000011505781a */ /* 0x000fe40000000200 */
[----:B------:R-:W-:Y:S02]  /*05a0*/  SHF.R.U32.HI R12, RZ, 0x2, R7 ;  /* 0x00000002ff0c7819 */ /* 0x000fe40000011607 */
[----:B------:R-:W-:Y:S02]  /*05b0*/  LOP3.LUT R4, R4, 0x1f0, RZ, 0xc0, !PT ;  /* 0x000001f004047812 */ /* 0x000fe400078ec0ff */
[----:B------:R-:W-:Y:S02]  /*05c0*/  LOP3.LUT R6, R6, 0x2f0, RZ, 0xc0, !PT ;  /* 0x000002f006067812 */ /* 0x000fe400078ec0ff */
[----:B------:R-:W-:-:S02]  /*05d0*/  LEA.HI R5, R5, R2, RZ, 0x9 ;  /* 0x0000000205057211 */ /* 0x000fc400078f48ff */
[----:B------:R-:W-:Y:S01]  /*05e0*/  LOP3.LUT R12, R12, 0x3f0, RZ, 0xc0, !PT ;  /* 0x000003f00c0c7812 */ /* 0x000fe200078ec0ff */
[----:B------:R-:W-:Y:S02]  /*05f0*/  VIADD R7, R4, UR4 ;  /* 0x0000000404077c36 */ /* 0x000fe40008000000 */
[----:B------:R-:W-:Y:S02]  /*0600*/  VIADD R15, R6, UR4 ;  /* 0x00000004060f7c36 */ /* 0x000fe40008000000 */
[C---:B------:R-:W-:Y:S02]  /*0610*/  IMAD.SHL.U32 R0, R5.reuse, 0x40, RZ ;  /* 0x0000004005007824 */ /* 0x040fe400078e00ff */
[----:B------:R-:W-:Y:S01]  /*0620*/  VIADD R17, R12, UR4 ;  /* 0x000000040c117c36 */ /* 0x000fe20008000000 */
[----:B------:R-:W2:Y:S01]  /*0630*/  LDS.128 R8, [R8] ;  /* 0x0000000008087984 */ /* 0x000ea20000000c00 */
[C---:B------:R-:W-:Y:S01]  /*0640*/  IMAD R7, R24.reuse, 0x4, R7 ;  /* 0x0000000418077824 */ /* 0x040fe200078e0207 */
[----:B------:R-:W-:Y:S01]  /*0650*/  LOP3.LUT R13, R5, 0xfffffe00, RZ, 0xc0, !PT ;  /* 0xfffffe00050d7812 */ /* 0x000fe200078ec0ff */
[----:B------:R-:W-:Y:S01]  /*0660*/  IMAD R16, R24, 0x4, R15 ;  /* 0x0000000418107824 */ /* 0x000fe200078e020f */
[----:B------:R-:W-:Y:S01]  /*0670*/  LOP3.LUT R0, R0, 0xffff8000, RZ, 0xc0, !PT ;  /* 0xffff800000007812 */ /* 0x000fe200078ec0ff */
[----:B------:R-:W-:-:S02]  /*0680*/  IMAD R12, R24, 0x4, R17 ;  /* 0x00000004180c7824 */ /* 0x000fc400078e0211 */
[----:B------:R-:W3:Y:S01]  /*0690*/  LDS.128 R4, [R7+0x1000] ;  /* 0x0010000007047984 */ /* 0x000ee20000000c00 */
[----:B------:R-:W-:-:S03]  /*06a0*/  IADD3 R24, R0, R2, -R13 ;  /* 0x0000000200187210 */ /* 0x000fc60007ffe80d */
[----:B------:R-:W4:Y:S04]  /*06b0*/  LDS.128 R16, [R16+0x2000] ;  /* 0x0020000010107984 */ /* 0x000f280000000c00 */
[----:B------:R-:W5:Y:S01]  /*06c0*/  LDS.128 R12, [R12+0x3000] ;  /* 0x003000000c0c7984 */ /* 0x000f620000000c00 */
[----:B------:R-:W-:Y:S02]  /*06d0*/  LOP3.LUT R25, R3, 0x10, R20, 0xfe, !PT ;  /* 0x0000001003197812 */ /* 0x000fe400078efe14 */
[----:B------:R-:W-:Y:S02]  /*06e0*/  LOP3.LUT R2, R3, 0x20, R20, 0xfe, !PT ;  /* 0x0000002003027812 */ /* 0x000fe400078efe14 */
[----:B------:R-:W-:Y:S02]  /*06f0*/  LOP3.LUT R3, R3, 0x30, R20, 0xfe, !PT ;  /* 0x0000003003037812 */ /* 0x000fe400078efe14 */
[----:B------:R-:W3:Y:S01]  /*0700*/  LDC.64 R20, c[0x0][0x220] ;  /* 0x00008800ff147b82 */ /* 0x000ee20000000a00 */
[----:B------:R-:W-:Y:S01]  /*0710*/  IMAD R27, R27, 0x200, R24 ;  /* 0x000002001b1b7824 */ /* 0x000fe200078e0218 */
[----:B------:R-:W-:-:S02]  /*0720*/  ISETP.GE.AND P1, PT, R25, 0x40, PT ;  /* 0x000000401900780c */ /* 0x000fc40003f26270 */
[----:B------:R-:W-:Y:S01]  /*0730*/  ISETP.GE.AND P2, PT, R2, 0x40, PT ;  /* 0x000000400200780c */ /* 0x000fe20003f46270 */
[----:B-1----:R-:W-:Y:S01]  /*0740*/  IMAD.WIDE R28, R27, 0x4, R22 ;  /* 0x000000041b1c7825 */ /* 0x002fe200078e0216 */
[----:B------:R-:W-:-:S03]  /*0750*/  ISETP.GE.AND P3, PT, R3, 0x40, PT ;  /* 0x000000400300780c */ /* 0x000fc60003f66270 */
[--C-:B------:R-:W-:Y:S02]  /*0760*/  IMAD R0, R25, 0x200, R24.reuse ;  /* 0x0000020019007824 */ /* 0x100fe400078e0218 */
[--C-:B------:R-:W-:Y:S02]  /*0770*/  IMAD R2, R2, 0x200, R24.reuse ;  /* 0x0000020002027824 */ /* 0x100fe400078e0218 */
[----:B------:R-:W-:Y:S02]  /*0780*/  IMAD R3, R3, 0x200, R24 ;  /* 0x0000020003037824 */ /* 0x000fe400078e0218 */
[----:B------:R-:W-:Y:S01]  /*0790*/  IMAD.WIDE R24, R2, 0x4, R22 ;  /* 0x0000000402187825 */ /* 0x000fe200078e0216 */
[----:B--2---:R1:W-:Y:S03]  /*07a0*/  @!P0 STG.E.128 desc[UR6][R28.64], R8 ;  /* 0x000000081c008986 */ /* 0x0043e6000c101d06 */
[----:B0--3--:R-:W-:-:S04]  /*07b0*/  IMAD.WIDE R26, R27, 0x4, R20 ;  /* 0x000000041b1a7825 */ /* 0x009fc800078e0214 */
[----:B-1----:R-:W-:-:S04]  /*07c0*/  IMAD.WIDE R28, R0, 0x4, R22 ;  /* 0x00000004001c7825 */ /* 0x002fc800078e0216 */
[----:B------:R-:W-:Y:S01]  /*07d0*/  IMAD.WIDE R22, R3, 0x4, R22 ;  /* 0x0000000403167825 */ /* 0x000fe200078e0216 */
[----:B------:R-:W-:Y:S04]  /*07e0*/  @!P1 STG.E.128 desc[UR6][R28.64], R4 ;  /* 0x000000041c009986 */ /* 0x000fe8000c101d06 */
[----:B----4-:R0:W-:Y:S04]  /*07f0*/  @!P2 STG.E.128 desc[UR6][R24.64], R16 ;  /* 0x000000101800a986 */ /* 0x0101e8000c101d06 */
[----:B-----5:R1:W-:Y:S04]  /*0800*/  @!P3 STG.E.128 desc[UR6][R22.64], R12 ;  /* 0x0000000c1600b986 */ /* 0x0203e8000c101d06 */
[----:B------:R2:W-:Y:S01]  /*0810*/  @!P0 STG.E.128 desc[UR6][R26.64], R8 ;  /* 0x000000081a008986 */ /* 0x0005e2000c101d06 */
[----:B0-----:R-:W-:-:S04]  /*0820*/  IMAD.WIDE R24, R2, 0x4, R20 ;  /* 0x0000000402187825 */ /* 0x001fc800078e0214 */
[----:B-1----:R-:W-:-:S05]  /*0830*/  IMAD.WIDE R22, R0, 0x4, R20 ;  /* 0x0000000400167825 */ /* 0x002fca00078e0214 */
[----:B------:R2:W-:Y:S01]  /*0840*/  @!P1 STG.E.128 desc[UR6][R22.64], R4 ;  /* 0x0000000416009986 */ /* 0x0005e2000c101d06 */
[----:B------:R-:W-:-:S03]  /*0850*/  IMAD.WIDE R20, R3, 0x4, R20 ;  /* 0x0000000403147825 */ /* 0x000fc600078e0214 */
[----:B------:R2:W-:Y:S01]  /*0860*/  @!P2 STG.E.128 desc[UR6][R24.64], R16 ;  /* 0x000000101800a986 */ /* 0x0005e2000c101d06 */
[----:B------:R-:W-:Y:S05]  /*0870*/  @P3 EXIT ;  /* 0x000000000000394d */ /* 0x000fea0003800000 */
[----:B------:R-:W-:Y:S01]  /*0880*/  STG.E.128 desc[UR6][R20.64], R12 ;  /* 0x0000000c14007986 */ /* 0x000fe2000c101d06 */
[----:B------:R-:W-:Y:S05]  /*0890*/  EXIT ;  /* 0x000000000000794d */ /* 0x000fea0003800000 */
.L_x_0:
[----:B------:R-:W-:-:S00]  /*08a0*/  BRA `(.L_x_0) ;  /* 0xfffffffc00fc7947 */ /* 0x000fc0000383ffff */
[----:B------:R-:W-:-:S00]  /*08b0*/  NOP ;  /* 0x0000000000007918 */ /* 0x000fc00000000000 */
        /* <DEDUP_REMOVED lines=12> */
.L_x_1:


//--------------------- .nv.shared.triton_poi_fused_convolution_20 --------------------------
	.section	.nv.shared.triton_poi_fused_convolution_20,"aw",@nobits
	.sectionflags	@""
	.align	16
	.zero		1024


//--------------------- .nv.constant0.triton_poi_fused_convolution_20 --------------------------
	.section	.nv.constant0.triton_poi_fused_convolution_20,"a",@progbits
	.sectionflags	@""
	.align	4
.nv.constant0.triton_poi_fused_convolution_20:
	.zero		560
